//
// Generated by NVIDIA NVVM Compiler
//
// Compiler Build ID: CL-36424714
// Cuda compilation tools, release 13.0, V13.0.88
// Based on NVVM 20.0.0
//

.version 9.0
.target sm_100
.address_size 64

	// .globl	_Z4testPi
.global .attribute(.managed) .align 4 .u32 i;

.visible .entry _Z4testPi(
	.param .u64 .ptr .align 1 _Z4testPi_param_0
)
{
	.reg .b32 	%r<2>;

	atom.global.add.u32 	%r1, [i], 1;
	ret;

}


// ===== COMPILED SASS (sm_100) =====

	.target	sm_100

	.elftype	@"ET_EXEC"


//--------------------- .note.nv.tkinfo           --------------------------
	.section	.note.nv.tkinfo,"",@"SHT_NOTE"
	.sectionflags	@"SHF_NOTE_NV_TKINFO"
	.tkinfo
        /*0018*/ 	.word	0x00000002
        /*0030*/ 	.string	""
        /*0030*/ 	.string	"ptxas"
        /*0030*/ 	.string	"Cuda compilation tools, release 13.0, V13.0.88"
        /*0030*/ 	.string	"Build cuda_13.0.r13.0/compiler.36424714_0"
        /*0030*/ 	.string	"-arch sm_100 -m 64 "



//--------------------- .note.nv.cuinfo           --------------------------
	.section	.note.nv.cuinfo,"",@"SHT_NOTE"
	.sectionflags	@"SHF_NOTE_NV_CUINFO"
        /*0018*/ 	.short	0x0002
        /*001a*/ 	.short	0x0064
        /*001c*/ 	.short	0x0082
	.zero		2


//--------------------- .nv.info                  --------------------------
	.section	.nv.info,"",@"SHT_CUDA_INFO"
	.align	4


	//----- nvinfo : EIATTR_REGCOUNT
	.align		4
        /*0000*/ 	.byte	0x04, 0x2f
        /*0002*/ 	.short	(.L_2 - .L_1)
	.align		4
.L_1:
        /*0004*/ 	.word	index@(_Z4testPi)
        /*0008*/ 	.word	0x00000008


	//----- nvinfo : EIATTR_FRAME_SIZE
	.align		4
.L_2:
        /*000c*/ 	.byte	0x04, 0x11
        /*000e*/ 	.short	(.L_4 - .L_3)
	.align		4
.L_3:
        /*0010*/ 	.word	index@(_Z4testPi)
        /*0014*/ 	.word	0x00000000


	//----- nvinfo : EIATTR_MIN_STACK_SIZE
	.align		4
.L_4:
        /*0018*/ 	.byte	0x04, 0x12
        /*001a*/ 	.short	(.L_6 - .L_5)
	.align		4
.L_5:
        /*001c*/ 	.word	index@(_Z4testPi)
        /*0020*/ 	.word	0x00000000
.L_6:


//--------------------- .nv.compat                --------------------------
	.section	.nv.compat,"",@"SHT_CUDA_COMPAT_INFO"
	.align	4
        /*0000*/ 	.byte	0x02, 0x09, 0x00, 0x00, 0x02, 0x02, 0x01, 0x00, 0x02, 0x05, 0x05, 0x00, 0x03, 0x07, 0x01, 0x01
        /*0010*/ 	.byte	0x02, 0x03, 0x00, 0x00, 0x02, 0x06, 0x01, 0x00, 0x04, 0x0b, 0x08, 0x00, 0x09, 0x00, 0x00, 0x00
        /*0020*/ 	.byte	0x00, 0x00, 0x00, 0x00


//--------------------- .nv.info._Z4testPi        --------------------------
	.section	.nv.info._Z4testPi,"",@"SHT_CUDA_INFO"
	.sectionflags	@""
	.align	4


	//----- nvinfo : EIATTR_CUDA_API_VERSION
	.align		4
        /*0000*/ 	.byte	0x04, 0x37
        /*0002*/ 	.short	(.L_8 - .L_7)
.L_7:
        /*0004*/ 	.word	0x00000082


	//----- nvinfo : EIATTR_KPARAM_INFO
	.align		4
.L_8:
        /*0008*/ 	.byte	0x04, 0x17
        /*000a*/ 	.short	(.L_10 - .L_9)
.L_9:
        /*000c*/ 	.word	0x00000000
        /*0010*/ 	.short	0x0000
        /*0012*/ 	.short	0x0000
        /*0014*/ 	.byte	0x00, 0xf5, 0x21, 0x00


	//----- nvinfo : EIATTR_SPARSE_MMA_MASK
	.align		4
.L_10:
        /*0018*/ 	.byte	0x03, 0x50
        /*001a*/ 	.short	0x0000


	//----- nvinfo : EIATTR_MAXREG_COUNT
	.align		4
        /*001c*/ 	.byte	0x03, 0x1b
        /*001e*/ 	.short	0x00ff


	//----- nvinfo : EIATTR_MERCURY_ISA_VERSION
	.align		4
        /*0020*/ 	.byte	0x03, 0x5f
        /*0022*/ 	.short	0x0101


	//----- nvinfo : EIATTR_INT_WARP_WIDE_INSTR_OFFSETS
	.align		4
        /*0024*/ 	.byte	0x04, 0x31
        /*0026*/ 	.short	(.L_12 - .L_11)


	//   ....[0]....
.L_11:
        /*0028*/ 	.word	0x00000030


	//----- nvinfo : EIATTR_VRC_CTA_INIT_COUNT
	.align		4
.L_12:
        /*002c*/ 	.byte	0x02, 0x4a
	.zero		1
	.zero		1


	//----- nvinfo : EIATTR_EXIT_INSTR_OFFSETS
	.align		4
        /*0030*/ 	.byte	0x04, 0x1c
        /*0032*/ 	.short	(.L_14 - .L_13)


	//   ....[0]....
.L_13:
        /*0034*/ 	.word	0x00000090


	//----- nvinfo : EIATTR_CBANK_PARAM_SIZE
	.align		4
.L_14:
        /*0038*/ 	.byte	0x03, 0x19
        /*003a*/ 	.short	0x0008


	//----- nvinfo : EIATTR_PARAM_CBANK
	.align		4
        /*003c*/ 	.byte	0x04, 0x0a
        /*003e*/ 	.short	(.L_16 - .L_15)
	.align		4
.L_15:
        /*0040*/ 	.word	index@(.nv.constant0._Z4testPi)
        /*0044*/ 	.short	0x0380
        /*0046*/ 	.short	0x0008


	//----- nvinfo : EIATTR_SW_WAR
	.align		4
.L_16:
        /*0048*/ 	.byte	0x04, 0x36
        /*004a*/ 	.short	(.L_18 - .L_17)
.L_17:
        /*004c*/ 	.word	0x00000008
.L_18:


//--------------------- .nv.callgraph             --------------------------
	.section	.nv.callgraph,"",@"SHT_CUDA_CALLGRAPH"
	.align	4
	.sectionentsize	8
	.align		4
        /*0000*/ 	.word	0x00000000
	.align		4
        /*0004*/ 	.word	0xffffffff
	.align		4
        /*0008*/ 	.word	0x00000000
	.align		4
        /*000c*/ 	.word	0xfffffffe
	.align		4
        /*0010*/ 	.word	0x00000000
	.align		4
        /*0014*/ 	.word	0xfffffffd
	.align		4
        /*0018*/ 	.word	0x00000000
	.align		4
        /*001c*/ 	.word	0xfffffffc


//--------------------- .nv.constant4             --------------------------
	.section	.nv.constant4,"a",@progbits
	.align	8
	.align		8
.nv.constant4:
        /*0000*/ 	.dword	i


//--------------------- .text._Z4testPi           --------------------------
	.section	.text._Z4testPi,"ax",@progbits
	.align	128
        .global         _Z4testPi
        .type           _Z4testPi,@function
        .size           _Z4testPi,(.L_x_1 - _Z4testPi)
        .other          _Z4testPi,@"STO_CUDA_ENTRY STV_DEFAULT"
_Z4testPi:
.text._Z4testPi:
[----:B------:R-:W-:Y:S01]  /*0000*/  LDC R1, c[0x0][0x37c] ;  /* 0x0000df00ff017b82 */ /* 0x000fe20000000800 */
[----:B------:R-:W0:Y:S07]  /*0010*/  S2R R0, SR_LANEID ;  /* 0x0000000000007919 */ /* 0x000e2e0000000000 */
[----:B------:R-:W1:Y:S01]  /*0020*/  LDC.64 R2, c[0x4][RZ] ;  /* 0x01000000ff027b82 */ /* 0x000e620000000a00 */
[----:B------:R-:W-:Y:S01]  /*0030*/  VOTEU.ANY UR6, UPT, PT ;  /* 0x0000000000067886 */ /* 0x000fe200038e0100 */
[----:B------:R-:W1:Y:S01]  /*0040*/  LDCU.64 UR4, c[0x0][0x358] ;  /* 0x00006b00ff0477ac */ /* 0x000e620008000a00 */
[----:B------:R-:W1:Y:S01]  /*0050*/  POPC R5, UR6 ;  /* 0x0000000600057d09 */ /* 0x000e620008000000 */
[----:B------:R-:W-:-:S06]  /*0060*/  UFLO.U32 UR7, UR6 ;  /* 0x00000006000772bd */ /* 0x000fcc00080e0000 */
[----:B0-----:R-:W-:-:S13]  /*0070*/  ISETP.EQ.U32.AND P0, PT, R0, UR7, PT ;  /* 0x0000000700007c0c */ /* 0x001fda000bf02070 */
[----:B-1----:R-:W-:Y:S01]  /*0080*/  @P0 REDG.E.ADD.STRONG.GPU desc[UR4][R2.64], R5 ;  /* 0x000000050200098e */ /* 0x002fe2000c12e104 */
[----:B------:R-:W-:Y:S05]  /*0090*/  EXIT ;  /* 0x000000000000794d */ /* 0x000fea0003800000 */
.L_x_0:
[----:B------:R-:W-:-:S00]  /*00a0*/  BRA `(.L_x_0) ;  /* 0xfffffffc00fc7947 */ /* 0x000fc0000383ffff */
[----:B------:R-:W-:-:S00]  /*00b0*/  NOP ;  /* 0x0000000000007918 */ /* 0x000fc00000000000 */
        /* <DEDUP_REMOVED lines=12> */
.L_x_1:


//--------------------- .nv.shared.reserved.0     --------------------------
	.section	.nv.shared.reserved.0,"aw",@nobits
	.weak		__nv_reservedSMEM_offset_0_alias
	.size		__nv_reservedSMEM_offset_0_alias, 0, 64
	.other		__nv_reservedSMEM_offset_0_alias,@"STO_CUDA_RESERVED_SHARED STV_DEFAULT"
__nv_reservedSMEM_offset_0_alias:
	.zero		0
	.zero		64


//--------------------- .nv.global                --------------------------
	.section	.nv.global,"aw",@nobits
	.align	4
.nv.global:
	.type		i,@object
	.size		i,(.L_0 - i)
	.other		i,@"STV_DEFAULT STO_CUDA_MANAGED"
i:
	.zero		4
.L_0:


//--------------------- .nv.constant0._Z4testPi   --------------------------
	.section	.nv.constant0._Z4testPi,"a",@progbits
	.sectionflags	@""
	.align	4
.nv.constant0._Z4testPi:
	.zero		904


//--------------------- SYMBOLS --------------------------

	.type		.nv.reservedSmem.offset0,@object
	.size		.nv.reservedSmem.offset0,0x4
